	.headerflags	@"EF_CUDA_TEXMODE_UNIFIED EF_CUDA_64BIT_ADDRESS EF_CUDA_ACCELERATORS EF_CUDA_SM90 EF_CUDA_VIRTUAL_SM(EF_CUDA_SM90)"
	.elftype	@"ET_EXEC"


//--------------------- .nv.info                  --------------------------
	.section	.nv.info,"",@"SHT_CUDA_INFO"
	.align	4


	//----- nvinfo : EIATTR_REGCOUNT
	.align		4
        /*0000*/ 	.byte	0x04, 0x2f
        /*0002*/ 	.short	(.L_3 - .L_2)
	.align		4
.L_2:
        /*0004*/ 	.word	index@(triton_poi_fused__native_batch_norm_legit_no_training_cat_relu_6)
        /*0008*/ 	.word	0x0000002a


	//----- nvinfo : EIATTR_MIN_STACK_SIZE
	.align		4
.L_3:
        /*000c*/ 	.byte	0x04, 0x12
        /*000e*/ 	.short	(.L_5 - .L_4)
	.align		4
.L_4:
        /*0010*/ 	.word	index@(triton_poi_fused__native_batch_norm_legit_no_training_cat_relu_6)
        /*0014*/ 	.word	0x00000000


	//----- nvinfo : EIATTR_FRAME_SIZE
	.align		4
.L_5:
        /*0018*/ 	.byte	0x04, 0x11
        /*001a*/ 	.short	(.L_7 - .L_6)
	.align		4
.L_6:
        /*001c*/ 	.word	index@(triton_poi_fused__native_batch_norm_legit_no_training_cat_relu_6)
        /*0020*/ 	.word	0x00000000


	//----- nvinfo : EIATTR_MIN_STACK_SIZE
	.align		4
.L_7:
        /*0024*/ 	.byte	0x04, 0x12
        /*0026*/ 	.short	(.L_9 - .L_8)
	.align		4
.L_8:
        /*0028*/ 	.word	index@(triton_poi_fused__native_batch_norm_legit_no_training_cat_relu_6)
        /*002c*/ 	.word	0x00000000
.L_9:


//--------------------- .nv.info.triton_poi_fused__native_batch_norm_legit_no_training_cat_relu_6 --------------------------
	.section	.nv.info.triton_poi_fused__native_batch_norm_legit_no_training_cat_relu_6,"",@"SHT_CUDA_INFO"
	.sectionflags	@""
	.align	4


	//----- nvinfo : EIATTR_CUDA_API_VERSION
	.align		4
        /*0000*/ 	.byte	0x04, 0x37
        /*0002*/ 	.short	(.L_11 - .L_10)
.L_10:
        /*0004*/ 	.word	0x0000007c


	//----- nvinfo : EIATTR_KPARAM_INFO
	.align		4
.L_11:
        /*0008*/ 	.byte	0x04, 0x17
        /*000a*/ 	.short	(.L_13 - .L_12)
.L_12:
        /*000c*/ 	.word	0x00000000
        /*0010*/ 	.short	0x000c
        /*0012*/ 	.short	0x0060
        /*0014*/ 	.byte	0x00, 0xf0, 0x11, 0x00


	//----- nvinfo : EIATTR_KPARAM_INFO
	.align		4
.L_13:
        /*0018*/ 	.byte	0x04, 0x17
        /*001a*/ 	.short	(.L_15 - .L_14)
.L_14:
        /*001c*/ 	.word	0x00000000
        /*0020*/ 	.short	0x000b
        /*0022*/ 	.short	0x0058
        /*0024*/ 	.byte	0x00, 0xf4, 0x21, 0x00


	//----- nvinfo : EIATTR_KPARAM_INFO
	.align		4
.L_15:
        /*0028*/ 	.byte	0x04, 0x17
        /*002a*/ 	.short	(.L_17 - .L_16)
.L_16:
        /*002c*/ 	.word	0x00000000
        /*0030*/ 	.short	0x000a
        /*0032*/ 	.short	0x0050
        /*0034*/ 	.byte	0x00, 0xf4, 0x21, 0x00


	//----- nvinfo : EIATTR_KPARAM_INFO
	.align		4
.L_17:
        /*0038*/ 	.byte	0x04, 0x17
        /*003a*/ 	.short	(.L_19 - .L_18)
.L_18:
        /*003c*/ 	.word	0x00000000
        /*0040*/ 	.short	0x0009
        /*0042*/ 	.short	0x0048
        /*0044*/ 	.byte	0x00, 0xf4, 0x21, 0x00


	//----- nvinfo : EIATTR_KPARAM_INFO
	.align		4
.L_19:
        /*0048*/ 	.byte	0x04, 0x17
        /*004a*/ 	.short	(.L_21 - .L_20)
.L_20:
        /*004c*/ 	.word	0x00000000
        /*0050*/ 	.short	0x0008
        /*0052*/ 	.short	0x0040
        /*0054*/ 	.byte	0x00, 0xf4, 0x21, 0x00


	//----- nvinfo : EIATTR_KPARAM_INFO
	.align		4
.L_21:
        /*0058*/ 	.byte	0x04, 0x17
        /*005a*/ 	.short	(.L_23 - .L_22)
.L_22:
        /*005c*/ 	.word	0x00000000
        /*0060*/ 	.short	0x0007
        /*0062*/ 	.short	0x0038
        /*0064*/ 	.byte	0x00, 0xf4, 0x21, 0x00


	//----- nvinfo : EIATTR_KPARAM_INFO
	.align		4
.L_23:
        /*0068*/ 	.byte	0x04, 0x17
        /*006a*/ 	.short	(.L_25 - .L_24)
.L_24:
        /*006c*/ 	.word	0x00000000
        /*0070*/ 	.short	0x0006
        /*0072*/ 	.short	0x0030
        /*0074*/ 	.byte	0x00, 0xf4, 0x21, 0x00


	//----- nvinfo : EIATTR_KPARAM_INFO
	.align		4
.L_25:
        /*0078*/ 	.byte	0x04, 0x17
        /*007a*/ 	.short	(.L_27 - .L_26)
.L_26:
        /*007c*/ 	.word	0x00000000
        /*0080*/ 	.short	0x0005
        /*0082*/ 	.short	0x0028
        /*0084*/ 	.byte	0x00, 0xf4, 0x21, 0x00


	//----- nvinfo : EIATTR_KPARAM_INFO
	.align		4
.L_27:
        /*0088*/ 	.byte	0x04, 0x17
        /*008a*/ 	.short	(.L_29 - .L_28)
.L_28:
        /*008c*/ 	.word	0x00000000
        /*0090*/ 	.short	0x0004
        /*0092*/ 	.short	0x0020
        /*0094*/ 	.byte	0x00, 0xf4, 0x21, 0x00


	//----- nvinfo : EIATTR_KPARAM_INFO
	.align		4
.L_29:
        /*0098*/ 	.byte	0x04, 0x17
        /*009a*/ 	.short	(.L_31 - .L_30)
.L_30:
        /*009c*/ 	.word	0x00000000
        /*00a0*/ 	.short	0x0003
        /*00a2*/ 	.short	0x0018
        /*00a4*/ 	.byte	0x00, 0xf4, 0x21, 0x00


	//----- nvinfo : EIATTR_KPARAM_INFO
	.align		4
.L_31:
        /*00a8*/ 	.byte	0x04, 0x17
        /*00aa*/ 	.short	(.L_33 - .L_32)
.L_32:
        /*00ac*/ 	.word	0x00000000
        /*00b0*/ 	.short	0x0002
        /*00b2*/ 	.short	0x0010
        /*00b4*/ 	.byte	0x00, 0xf4, 0x21, 0x00


	//----- nvinfo : EIATTR_KPARAM_INFO
	.align		4
.L_33:
        /*00b8*/ 	.byte	0x04, 0x17
        /*00ba*/ 	.short	(.L_35 - .L_34)
.L_34:
        /*00bc*/ 	.word	0x00000000
        /*00c0*/ 	.short	0x0001
        /*00c2*/ 	.short	0x0008
        /*00c4*/ 	.byte	0x00, 0xf4, 0x21, 0x00


	//----- nvinfo : EIATTR_KPARAM_INFO
	.align		4
.L_35:
        /*00c8*/ 	.byte	0x04, 0x17
        /*00ca*/ 	.short	(.L_37 - .L_36)
.L_36:
        /*00cc*/ 	.word	0x00000000
        /*00d0*/ 	.short	0x0000
        /*00d2*/ 	.short	0x0000
        /*00d4*/ 	.byte	0x00, 0xf4, 0x21, 0x00


	//----- nvinfo : EIATTR_SPARSE_MMA_MASK
	.align		4
.L_37:
        /*00d8*/ 	.byte	0x03, 0x50
        /*00da*/ 	.short	0x0000


	//----- nvinfo : EIATTR_MAXREG_COUNT
	.align		4
        /*00dc*/ 	.byte	0x03, 0x1b
        /*00de*/ 	.short	0x00ff


	//----- nvinfo : EIATTR_EXIT_INSTR_OFFSETS
	.align		4
        /*00e0*/ 	.byte	0x04, 0x1c
        /*00e2*/ 	.short	(.L_39 - .L_38)


	//   ....[0]....
.L_38:
        /*00e4*/ 	.word	0x00001230


	//----- nvinfo : EIATTR_REQNTID
	.align		4
.L_39:
        /*00e8*/ 	.byte	0x04, 0x10
        /*00ea*/ 	.short	(.L_41 - .L_40)
.L_40:
        /*00ec*/ 	.word	0x00000080
        /*00f0*/ 	.word	0x00000001
        /*00f4*/ 	.word	0x00000001


	//----- nvinfo : EIATTR_CBANK_PARAM_SIZE
	.align		4
.L_41:
        /*00f8*/ 	.byte	0x03, 0x19
        /*00fa*/ 	.short	0x0064


	//----- nvinfo : EIATTR_PARAM_CBANK
	.align		4
        /*00fc*/ 	.byte	0x04, 0x0a
        /*00fe*/ 	.short	(.L_43 - .L_42)
	.align		4
.L_42:
        /*0100*/ 	.word	index@(.nv.constant0.triton_poi_fused__native_batch_norm_legit_no_training_cat_relu_6)
        /*0104*/ 	.short	0x0210
        /*0106*/ 	.short	0x0064


	//----- nvinfo : EIATTR_SW_WAR
	.align		4
.L_43:
        /*0108*/ 	.byte	0x04, 0x36
        /*010a*/ 	.short	(.L_45 - .L_44)
.L_44:
        /*010c*/ 	.word	0x00000008
.L_45:


//--------------------- .nv.callgraph             --------------------------
	.section	.nv.callgraph,"",@"SHT_CUDA_CALLGRAPH"
	.align	4
	.sectionentsize	8
	.align		4
        /*0000*/ 	.word	0x00000000
	.align		4
        /*0004*/ 	.word	0xffffffff
	.align		4
        /*0008*/ 	.word	0x00000000
	.align		4
        /*000c*/ 	.word	0xfffffffe
	.align		4
        /*0010*/ 	.word	0x00000000
	.align		4
        /*0014*/ 	.word	0xfffffffd
	.align		4
        /*0018*/ 	.word	0x00000000
	.align		4
        /*001c*/ 	.word	0xfffffffc


//--------------------- .nv.constant4             --------------------------
	.section	.nv.constant4,"a",@progbits
	.align	8
	.align		8
.nv.constant4:
        /*0000*/ 	.dword	_$_str
	.align		8
        /*0008*/ 	.dword	_$_str_$_2


//--------------------- .text.triton_poi_fused__native_batch_norm_legit_no_training_cat_relu_6 --------------------------
	.section	.text.triton_poi_fused__native_batch_norm_legit_no_training_cat_relu_6,"ax",@progbits
	.align	128
        .global         triton_poi_fused__native_batch_norm_legit_no_training_cat_relu_6
        .type           triton_poi_fused__native_batch_norm_legit_no_training_cat_relu_6,@function
        .size           triton_poi_fused__native_batch_norm_legit_no_training_cat_relu_6,(.L_x_1 - triton_poi_fused__native_batch_norm_legit_no_training_cat_relu_6)
        .other          triton_poi_fused__native_batch_norm_legit_no_training_cat_relu_6,@"STO_CUDA_ENTRY STV_DEFAULT"
triton_poi_fused__native_batch_norm_legit_no_training_cat_relu_6:
.text.triton_poi_fused__native_batch_norm_legit_no_training_cat_relu_6:
[----:B------:R-:W-:Y:S01]  /*0000*/  LDC R1, c[0x0][0x28] ;  /* 0x00000a00ff017b82 */ /* 0x000fe20000000800 */
[----:B------:R-:W1:Y:S01]  /*0010*/  S2R R0, SR_TID.X ;  /* 0x0000000000007919 */ /* 0x000e620000002100 */
[----:B------:R-:W-:Y:S01]  /*0020*/  ULDC.64 UR6, c[0x0][0x230] ;  /* 0x00008c0000067ab9 */ /* 0x000fe20000000a00 */
[----:B------:R-:W-:Y:S01]  /*0030*/  ULDC.64 UR8, c[0x0][0x238] ;  /* 0x00008e0000087ab9 */ /* 0x000fe20000000a00 */
[----:B------:R-:W-:Y:S01]  /*0040*/  ULDC.64 UR10, c[0x0][0x228] ;  /* 0x00008a00000a7ab9 */ /* 0x000fe20000000a00 */
[----:B------:R-:W2:Y:S01]  /*0050*/  S2R R5, SR_CTAID.X ;  /* 0x0000000000057919 */ /* 0x000ea20000002500 */
[----:B------:R-:W-:Y:S02]  /*0060*/  CS2R R16, SRZ ;  /* 0x0000000000107805 */ /* 0x000fe4000001ff00 */
[----:B------:R-:W-:Y:S02]  /*0070*/  CS2R R18, SRZ ;  /* 0x0000000000127805 */ /* 0x000fe4000001ff00 */
[----:B------:R-:W-:-:S02]  /*0080*/  CS2R R8, SRZ ;  /* 0x0000000000087805 */ /* 0x000fc4000001ff00 */
[----:B------:R-:W-:Y:S02]  /*0090*/  CS2R R10, SRZ ;  /* 0x00000000000a7805 */ /* 0x000fe4000001ff00 */
[----:B------:R-:W-:Y:S02]  /*00a0*/  CS2R R12, SRZ ;  /* 0x00000000000c7805 */ /* 0x000fe4000001ff00 */
[----:B------:R-:W-:Y:S01]  /*00b0*/  CS2R R14, SRZ ;  /* 0x00000000000e7805 */ /* 0x000fe2000001ff00 */
[----:B------:R-:W-:Y:S01]  /*00c0*/  ULDC.64 UR4, c[0x0][0x208] ;  /* 0x0000820000047ab9 */ /* 0x000fe20000000a00 */
[----:B------:R-:W3:Y:S08]  /*00d0*/  LDC.64 R36, c[0x0][0x240] ;  /* 0x00009000ff247b82 */ /* 0x000ef00000000a00 */
[----:B------:R-:W4:Y:S01]  /*00e0*/  LDC.64 R38, c[0x0][0x258] ;  /* 0x00009600ff267b82 */ /* 0x000f220000000a00 */
[----:B-1----:R-:W-:Y:S01]  /*00f0*/  IMAD.SHL.U32 R0, R0, 0x4, RZ ;  /* 0x0000000400007824 */ /* 0x002fe200078e00ff */
[----:B--2---:R-:W-:-:S04]  /*0100*/  SHF.R.S32.HI R3, RZ, 0x15, R5 ;  /* 0x00000015ff037819 */ /* 0x004fc80000011405 */
[----:B------:R-:W-:Y:S02]  /*0110*/  LOP3.LUT R0, R0, 0x1fc, RZ, 0xc0, !PT ;  /* 0x000001fc00007812 */ /* 0x000fe400078ec0ff */
[----:B------:R-:W-:-:S03]  /*0120*/  SGXT R3, R3, 0x1 ;  /* 0x000000010303781a */ /* 0x000fc60000000200 */
[----:B------:R-:W-:-:S04]  /*0130*/  IMAD R2, R5, 0x400, R0 ;  /* 0x0000040005027824 */ /* 0x000fc800078e0200 */
[----:B------:R-:W-:Y:S01]  /*0140*/  IMAD.HI R27, R2, 0x30c30c31, RZ ;  /* 0x30c30c31021b7827 */ /* 0x000fe200078e02ff */
[----:B------:R-:W-:-:S04]  /*0150*/  LEA.HI R0, R3, R2, RZ, 0xc ;  /* 0x0000000203007211 */ /* 0x000fc800078f60ff */
[----:B------:R-:W-:Y:S02]  /*0160*/  SHF.R.S32.HI R31, RZ, 0xc, R0 ;  /* 0x0000000cff1f7819 */ /* 0x000fe40000011400 */
[----:B------:R-:W-:Y:S02]  /*0170*/  SHF.R.U32.HI R4, RZ, 0x1f, R27 ;  /* 0x0000001fff047819 */ /* 0x000fe4000001161b */
[----:B------:R-:W-:Y:S01]  /*0180*/  LOP3.LUT R5, R0, 0xfffff000, RZ, 0xc0, !PT ;  /* 0xfffff00000057812 */ /* 0x000fe200078ec0ff */
[----:B------:R-:W-:Y:S01]  /*0190*/  IMAD.HI R6, R31, 0x30c30c31, RZ ;  /* 0x30c30c311f067827 */ /* 0x000fe200078e02ff */
[----:B------:R-:W-:-:S03]  /*01a0*/  LEA.HI.SX32 R27, R27, R4, 0x10 ;  /* 0x000000041b1b7211 */ /* 0x000fc600078f82ff */
[----:B------:R-:W-:Y:S01]  /*01b0*/  IMAD.IADD R0, R2, 0x1, -R5 ;  /* 0x0000000102007824 */ /* 0x000fe200078e0a05 */
[----:B------:R-:W-:-:S03]  /*01c0*/  SHF.R.U32.HI R7, RZ, 0x1f, R6 ;  /* 0x0000001fff077819 */ /* 0x000fc60000011606 */
[----:B------:R-:W-:Y:S01]  /*01d0*/  IMAD R0, R27, 0xc000, R0 ;  /* 0x0000c0001b007824 */ /* 0x000fe200078e0200 */
[----:B------:R-:W-:-:S04]  /*01e0*/  LEA.HI.SX32 R6, R6, R7, 0x1c ;  /* 0x0000000706067211 */ /* 0x000fc800078fe2ff */
[----:B------:R-:W-:Y:S01]  /*01f0*/  SHF.R.S32.HI R4, RZ, 0x1f, R0 ;  /* 0x0000001fff047819 */ /* 0x000fe20000011400 */
[----:B------:R-:W-:-:S04]  /*0200*/  IMAD R31, R6, -0x54, R31 ;  /* 0xffffffac061f7824 */ /* 0x000fc800078e021f */
[C---:B------:R-:W-:Y:S01]  /*0210*/  IMAD.SHL.U32 R5, R31.reuse, 0x1000, RZ ;  /* 0x000010001f057824 */ /* 0x040fe200078e00ff */
[C---:B------:R-:W-:Y:S01]  /*0220*/  ISETP.GT.AND P4, PT, R31.reuse, 0x47, PT ;  /* 0x000000471f00780c */ /* 0x040fe20003f84270 */
[C---:B------:R-:W-:Y:S02]  /*0230*/  VIADD R7, R31.reuse, 0xffffffc4 ;  /* 0xffffffc41f077836 */ /* 0x040fe40000000000 */
[----:B------:R-:W-:Y:S01]  /*0240*/  VIADD R6, R31, 0xffffffd0 ;  /* 0xffffffd01f067836 */ /* 0x000fe20000000000 */
[----:B------:R-:W-:Y:S02]  /*0250*/  IADD3 R0, P1, R0, R5, RZ ;  /* 0x0000000500007210 */ /* 0x000fe40007f3e0ff */
[----:B------:R-:W-:Y:S02]  /*0260*/  ISETP.GE.U32.AND P3, PT, R7, 0xc, PT ;  /* 0x0000000c0700780c */ /* 0x000fe40003f66070 */
[----:B------:R-:W-:Y:S01]  /*0270*/  LEA.HI.X.SX32 R5, R5, R4, 0x1, P1 ;  /* 0x0000000405057211 */ /* 0x000fe200008f0eff */
[----:B------:R-:W-:Y:S01]  /*0280*/  IMAD.SHL.U32 R33, R0, 0x4, RZ ;  /* 0x0000000400217824 */ /* 0x000fe200078e00ff */
[----:B------:R-:W-:-:S02]  /*0290*/  ISETP.GE.U32.AND P0, PT, R6, 0xc, PT ;  /* 0x0000000c0600780c */ /* 0x000fc40003f06070 */
[----:B------:R-:W-:Y:S02]  /*02a0*/  SHF.L.U64.HI R30, R0, 0x2, R5 ;  /* 0x00000002001e7819 */ /* 0x000fe40000010205 */
[----:B------:R-:W-:Y:S01]  /*02b0*/  IADD3 R22, P2, R33, UR6, RZ ;  /* 0x0000000621167c10 */ /* 0x000fe2000ff5e0ff */
[----:B------:R-:W1:Y:S01]  /*02c0*/  LDC.64 R4, c[0x0][0x248] ;  /* 0x00009200ff047b82 */ /* 0x000e620000000a00 */
[----:B------:R-:W-:Y:S02]  /*02d0*/  IADD3 R24, P5, R33, UR8, RZ ;  /* 0x0000000821187c10 */ /* 0x000fe4000ffbe0ff */
[----:B------:R-:W-:Y:S02]  /*02e0*/  IADD3 R20, P1, R33, UR10, RZ ;  /* 0x0000000a21147c10 */ /* 0x000fe4000ff3e0ff */
[----:B------:R-:W-:Y:S02]  /*02f0*/  IADD3.X R23, R30, UR7, RZ, P2, !PT ;  /* 0x000000071e177c10 */ /* 0x000fe400097fe4ff */
[----:B------:R-:W-:-:S02]  /*0300*/  IADD3.X R25, R30, UR9, RZ, P5, !PT ;  /* 0x000000091e197c10 */ /* 0x000fc4000affe4ff */
[----:B------:R-:W-:Y:S01]  /*0310*/  IADD3.X R21, R30, UR11, RZ, P1, !PT ;  /* 0x0000000b1e157c10 */ /* 0x000fe20008ffe4ff */
[----:B------:R-:W2:Y:S04]  /*0320*/  @!P3 LDG.E.128 R16, desc[UR4][R22.64+-0xf0000] ;  /* 0xf10000041610b981 */ /* 0x000ea8000c1e1d00 */
[----:B------:R-:W5:Y:S04]  /*0330*/  @P4 LDG.E.128 R8, desc[UR4][R24.64+-0x120000] ;  /* 0xee00000418084981 */ /* 0x000f68000c1e1d00 */
[----:B------:R1:W4:Y:S02]  /*0340*/  @!P0 LDG.E.128 R12, desc[UR4][R20.64+-0xc0000] ;  /* 0xf4000004140c8981 */ /* 0x000324000c1e1d00 */
[----:B-1----:R-:W-:-:S04]  /*0350*/  IMAD.WIDE R6, R31, 0x4, R4 ;  /* 0x000000041f067825 */ /* 0x002fc800078e0204 */
[----:B------:R-:W-:Y:S01]  /*0360*/  VIADD R0, R2, 0x200 ;  /* 0x0000020002007836 */ /* 0x000fe20000000000 */
[----:B------:R1:W4:Y:S04]  /*0370*/  LDG.E.EL R26, desc[UR4][R6.64] ;  /* 0x00000004061a7981 */ /* 0x000328000c2e1900 */
[----:B------:R-:W-:-:S04]  /*0380*/  LEA.HI R3, R3, R0, RZ, 0xc ;  /* 0x0000000003037211 */ /* 0x000fc800078f60ff */
[----:B------:R-:W-:Y:S01]  /*0390*/  SHF.R.S32.HI R34, RZ, 0xc, R3 ;  /* 0x0000000cff227819 */ /* 0x000fe20000011403 */
[----:B------:R-:W-:-:S04]  /*03a0*/  IMAD.HI R28, R0, 0x30c30c31, RZ ;  /* 0x30c30c31001c7827 */ /* 0x000fc800078e02ff */
[----:B------:R-:W-:Y:S01]  /*03b0*/  IMAD.HI R29, R34, 0x30c30c31, RZ ;  /* 0x30c30c31221d7827 */ /* 0x000fe200078e02ff */
[----:B0-----:R-:W-:-:S04]  /*03c0*/  SHF.R.U32.HI R21, RZ, 0x1f, R28 ;  /* 0x0000001fff157819 */ /* 0x001fc8000001161c */
[----:B------:R-:W-:Y:S02]  /*03d0*/  SHF.R.U32.HI R20, RZ, 0x1f, R29 ;  /* 0x0000001fff147819 */ /* 0x000fe4000001161d */
[----:B------:R-:W-:Y:S02]  /*03e0*/  LOP3.LUT R3, R3, 0xfffff000, RZ, 0xc0, !PT ;  /* 0xfffff00003037812 */ /* 0x000fe400078ec0ff */
[----:B------:R-:W-:Y:S02]  /*03f0*/  LEA.HI.SX32 R29, R29, R20, 0x1c ;  /* 0x000000141d1d7211 */ /* 0x000fe400078fe2ff */
[----:B------:R-:W-:Y:S01]  /*0400*/  LEA.HI.SX32 R24, R28, R21, 0x10 ;  /* 0x000000151c187211 */ /* 0x000fe200078f82ff */
[----:B------:R-:W-:Y:S02]  /*0410*/  IMAD.IADD R3, R0, 0x1, -R3 ;  /* 0x0000000100037824 */ /* 0x000fe400078e0a03 */
[----:B------:R-:W-:Y:S02]  /*0420*/  IMAD R34, R29, -0x54, R34 ;  /* 0xffffffac1d227824 */ /* 0x000fe400078e0222 */
[----:B------:R-:W-:-:S02]  /*0430*/  IMAD R3, R24, 0xc000, R3 ;  /* 0x0000c00018037824 */ /* 0x000fc400078e0203 */
[----:B-1----:R-:W-:-:S03]  /*0440*/  IMAD.SHL.U32 R6, R34, 0x1000, RZ ;  /* 0x0000100022067824 */ /* 0x002fc600078e00ff */
[----:B------:R-:W-:Y:S02]  /*0450*/  SHF.R.S32.HI R7, RZ, 0x1f, R3 ;  /* 0x0000001fff077819 */ /* 0x000fe40000011403 */
[----:B------:R-:W-:Y:S01]  /*0460*/  IADD3 R20, P1, R3, R6, RZ ;  /* 0x0000000603147210 */ /* 0x000fe20007f3e0ff */
[----:B------:R-:W-:-:S03]  /*0470*/  VIADD R21, R34, 0xffffffc4 ;  /* 0xffffffc422157836 */ /* 0x000fc60000000000 */
[----:B------:R-:W-:Y:S01]  /*0480*/  LEA.HI.X.SX32 R3, R6, R7, 0x1, P1 ;  /* 0x0000000706037211 */ /* 0x000fe200008f0eff */
[----:B------:R-:W-:Y:S01]  /*0490*/  IMAD R7, R24, -0x54000, R0 ;  /* 0xfffac00018077824 */ /* 0x000fe200078e0200 */
[----:B------:R-:W-:Y:S01]  /*04a0*/  ISETP.GE.U32.AND P2, PT, R21, 0xc, PT ;  /* 0x0000000c1500780c */ /* 0x000fe20003f46070 */
[----:B------:R-:W-:Y:S02]  /*04b0*/  IMAD.SHL.U32 R0, R20, 0x4, RZ ;  /* 0x0000000414007824 */ /* 0x000fe400078e00ff */
[----:B------:R-:W-:Y:S01]  /*04c0*/  IMAD.WIDE R4, R34, 0x4, R4 ;  /* 0x0000000422047825 */ /* 0x000fe200078e0204 */
[----:B------:R-:W-:Y:S02]  /*04d0*/  SHF.L.U64.HI R3, R20, 0x2, R3 ;  /* 0x0000000214037819 */ /* 0x000fe40000010203 */
[----:B------:R-:W-:Y:S01]  /*04e0*/  IADD3 R20, P1, R0, UR6, RZ ;  /* 0x0000000600147c10 */ /* 0x000fe2000ff3e0ff */
[----:B------:R-:W-:-:S03]  /*04f0*/  IMAD R24, R24, 0x18000, R7 ;  /* 0x0001800018187824 */ /* 0x000fc600078e0207 */
[----:B------:R-:W-:Y:S01]  /*0500*/  IADD3.X R21, R3, UR7, RZ, P1, !PT ;  /* 0x0000000703157c10 */ /* 0x000fe20008ffe4ff */
[----:B---3--:R-:W-:Y:S01]  /*0510*/  IMAD.WIDE R22, R31, 0x4, R36 ;  /* 0x000000041f167825 */ /* 0x008fe200078e0224 */
[----:B------:R-:W-:Y:S01]  /*0520*/  ISETP.GT.AND P1, PT, R34, 0x47, PT ;  /* 0x000000472200780c */ /* 0x000fe20003f24270 */
[----:B------:R-:W-:Y:S01]  /*0530*/  ULDC.64 UR6, c[0x0][0x218] ;  /* 0x0000860000067ab9 */ /* 0x000fe20000000a00 */
[----:B------:R-:W-:-:S04]  /*0540*/  IADD3 R28, P5, R0, UR8, RZ ;  /* 0x00000008001c7c10 */ /* 0x000fc8000ffbe0ff */
[----:B------:R-:W-:Y:S02]  /*0550*/  IADD3.X R29, R3, UR9, RZ, P5, !PT ;  /* 0x00000009031d7c10 */ /* 0x000fe4000affe4ff */
[----:B--2---:R-:W-:Y:S02]  /*0560*/  SEL R19, R19, RZ, !P3 ;  /* 0x000000ff13137207 */ /* 0x004fe40005800000 */
[----:B-----5:R-:W-:Y:S02]  /*0570*/  SEL R6, R11, RZ, P4 ;  /* 0x000000ff0b067207 */ /* 0x020fe40002000000 */
[----:B----4-:R-:W-:Y:S01]  /*0580*/  SEL R25, R15, RZ, !P0 ;  /* 0x000000ff0f197207 */ /* 0x010fe20004000000 */
[----:B------:R-:W2:Y:S01]  /*0590*/  LDG.E.EL R11, desc[UR4][R22.64] ;  /* 0x00000004160b7981 */ /* 0x000ea2000c2e1900 */
[----:B------:R-:W-:Y:S02]  /*05a0*/  @P0 SEL R25, R19, R6, !P3 ;  /* 0x0000000613190207 */ /* 0x000fe40005800000 */
[----:B------:R-:W-:Y:S01]  /*05b0*/  CS2R R6, SRZ ;  /* 0x0000000000067805 */ /* 0x000fe2000001ff00 */
[----:B------:R-:W-:Y:S01]  /*05c0*/  FADD R32, R26, 9.9999997473787516356e-06 ;  /* 0x3727c5ac1a207421 */ /* 0x000fe20000000000 */
[----:B------:R0:W3:Y:S01]  /*05d0*/  LDG.E.EL R15, desc[UR4][R4.64] ;  /* 0x00000004040f7981 */ /* 0x0000e2000c2e1900 */
[----:B------:R-:W-:-:S02]  /*05e0*/  SEL R18, R18, RZ, !P3 ;  /* 0x000000ff12127207 */ /* 0x000fc40005800000 */
[----:B------:R-:W-:Y:S02]  /*05f0*/  SEL R35, R13, RZ, !P0 ;  /* 0x000000ff0d237207 */ /* 0x000fe40004000000 */
[----:B------:R-:W-:Y:S01]  /*0600*/  SEL R17, R17, RZ, !P3 ;  /* 0x000000ff11117207 */ /* 0x000fe20005800000 */
[----:B------:R-:W-:Y:S01]  /*0610*/  IMAD.WIDE R36, R34, 0x4, R36 ;  /* 0x0000000422247825 */ /* 0x000fe200078e0224 */
[----:B------:R-:W-:Y:S01]  /*0620*/  SEL R16, R16, RZ, !P3 ;  /* 0x000000ff10107207 */ /* 0x000fe20005800000 */
[----:B------:R-:W-:Y:S01]  /*0630*/  ULDC.64 UR8, c[0x0][0x220] ;  /* 0x0000880000087ab9 */ /* 0x000fe20000000a00 */
[----:B0-----:R-:W-:Y:S02]  /*0640*/  CS2R R4, SRZ ;  /* 0x0000000000047805 */ /* 0x001fe4000001ff00 */
[----:B------:R-:W-:-:S04]  /*0650*/  CS2R R22, SRZ ;  /* 0x0000000000167805 */ /* 0x000fc8000001ff00 */
[----:B------:R0:W4:Y:S02]  /*0660*/  @!P2 LDG.E.128 R4, desc[UR4][R20.64+-0xf0000] ;  /* 0xf10000041404a981 */ /* 0x000124000c1e1d00 */
[----:B0-----:R-:W-:-:S06]  /*0670*/  CS2R R20, SRZ ;  /* 0x0000000000147805 */ /* 0x001fcc000001ff00 */
[----:B------:R0:W5:Y:S02]  /*0680*/  @P1 LDG.E.128 R20, desc[UR4][R28.64+-0x120000] ;  /* 0xee0000041c141981 */ /* 0x000164000c1e1d00 */
[----:B0-----:R-:W0:Y:S01]  /*0690*/  MUFU.SQRT R28, R32 ;  /* 0x00000020001c7308 */ /* 0x001e220000002000 */
[----:B------:R-:W-:Y:S02]  /*06a0*/  SEL R19, R10, RZ, P4 ;  /* 0x000000ff0a137207 */ /* 0x000fe40002000000 */
[----:B------:R-:W-:Y:S01]  /*06b0*/  SEL R26, R14, RZ, !P0 ;  /* 0x000000ff0e1a7207 */ /* 0x000fe20004000000 */
[----:B------:R-:W-:Y:S01]  /*06c0*/  IMAD.MOV.U32 R13, RZ, RZ, 0x3e800000 ;  /* 0x3e800000ff0d7424 */ /* 0x000fe200078e00ff */
[C---:B0-----:R-:W-:Y:S01]  /*06d0*/  FSETP.GT.AND P5, PT, R28.reuse, 8.50705917302346158658e+37, PT ;  /* 0x7e8000001c00780b */ /* 0x041fe20003fa4000 */
[----:B------:R0:W2:Y:S01]  /*06e0*/  LDG.E.EL R10, desc[UR4][R36.64] ;  /* 0x00000004240a7981 */ /* 0x0000a2000c2e1900 */
[----:B------:R-:W-:Y:S02]  /*06f0*/  FSETP.GEU.AND P6, PT, R28, 1.175494350822287508e-38, PT ;  /* 0x008000001c00780b */ /* 0x000fe40003fce000 */
[----:B------:R-:W-:-:S02]  /*0700*/  @P0 SEL R26, R18, R19, !P3 ;  /* 0x00000013121a0207 */ /* 0x000fc40005800000 */
[----:B------:R-:W1:Y:S07]  /*0710*/  LDC.64 R18, c[0x0][0x250] ;  /* 0x00009400ff127b82 */ /* 0x000e6e0000000a00 */
[----:B------:R-:W-:-:S04]  /*0720*/  @P5 FMUL R28, R28, 0.25 ;  /* 0x3e8000001c1c5820 */ /* 0x000fc80000400000 */
[----:B------:R-:W-:Y:S01]  /*0730*/  @!P6 FMUL R28, R28, 16777216 ;  /* 0x4b8000001c1ce820 */ /* 0x000fe20000400000 */
[----:B------:R-:W-:-:S05]  /*0740*/  SEL R32, R9, RZ, P4 ;  /* 0x000000ff09207207 */ /* 0x000fca0002000000 */
[----:B------:R-:W0:Y:S01]  /*0750*/  MUFU.RCP R28, R28 ;  /* 0x0000001c001c7308 */ /* 0x000e220000001000 */
[----:B------:R-:W-:Y:S02]  /*0760*/  @P0 SEL R35, R17, R32, !P3 ;  /* 0x0000002011230207 */ /* 0x000fe40005800000 */
[----:B------:R-:W-:Y:S02]  /*0770*/  FSEL R17, R13, 1, P5 ;  /* 0x3f8000000d117808 */ /* 0x000fe40002800000 */
[----:B------:R-:W-:Y:S01]  /*0780*/  SEL R29, R8, RZ, P4 ;  /* 0x000000ff081d7207 */ /* 0x000fe20002000000 */
[----:B------:R-:W-:Y:S02]  /*0790*/  VIADD R8, R34, 0xffffffe8 ;  /* 0xffffffe822087836 */ /* 0x000fe40000000000 */
[----:B------:R-:W-:Y:S01]  /*07a0*/  @!P6 FMUL R17, R17, 16777216 ;  /* 0x4b8000001111e820 */ /* 0x000fe20000400000 */
[----:B------:R-:W-:Y:S02]  /*07b0*/  VIADD R9, R31, 0xffffffdc ;  /* 0xffffffdc1f097836 */ /* 0x000fe40000000000 */
[----:B------:R-:W-:Y:S01]  /*07c0*/  ISETP.GE.U32.AND P6, PT, R8, 0xc, PT ;  /* 0x0000000c0800780c */ /* 0x000fe20003fc6070 */
[----:B------:R-:W-:Y:S01]  /*07d0*/  IMAD R14, R27, -0x54000, R2 ;  /* 0xfffac0001b0e7824 */ /* 0x000fe200078e0202 */
[----:B0-----:R-:W-:Y:S01]  /*07e0*/  SEL R36, R12, RZ, !P0 ;  /* 0x000000ff0c247207 */ /* 0x001fe20004000000 */
[----:B------:R-:W-:Y:S01]  /*07f0*/  FMUL R8, R28, R17 ;  /* 0x000000111c087220 */ /* 0x000fe20000400000 */
[----:B------:R-:W-:Y:S01]  /*0800*/  ISETP.GE.U32.AND P5, PT, R9, 0xc, PT ;  /* 0x0000000c0900780c */ /* 0x000fe20003fa6070 */
[----:B------:R-:W-:Y:S01]  /*0810*/  IMAD R27, R27, 0x18000, R14 ;  /* 0x000180001b1b7824 */ /* 0x000fe200078e020e */
[----:B------:R-:W-:Y:S01]  /*0820*/  @P0 SEL R36, R16, R29, !P3 ;  /* 0x0000001d10240207 */ /* 0x000fe20005800000 */
[----:B-1----:R-:W-:-:S04]  /*0830*/  IMAD.WIDE R28, R31, 0x4, R18 ;  /* 0x000000041f1c7825 */ /* 0x002fc800078e0212 */
[C---:B------:R-:W-:Y:S02]  /*0840*/  VIADD R9, R34.reuse, 0xffffffdc ;  /* 0xffffffdc22097836 */ /* 0x040fe40000000000 */
[----:B------:R-:W-:Y:S01]  /*0850*/  VIADD R14, R31, 0xffffffe8 ;  /* 0xffffffe81f0e7836 */ /* 0x000fe20000000000 */
[----:B------:R-:W2:Y:S01]  /*0860*/  LDG.E.EL R28, desc[UR4][R28.64] ;  /* 0x000000041c1c7981 */ /* 0x000ea2000c2e1900 */
[----:B------:R-:W-:Y:S01]  /*0870*/  IMAD.WIDE R18, R34, 0x4, R18 ;  /* 0x0000000422127825 */ /* 0x000fe200078e0212 */
[----:B------:R-:W-:Y:S02]  /*0880*/  ISETP.GE.U32.AND P0, PT, R9, 0xc, PT ;  /* 0x0000000c0900780c */ /* 0x000fe40003f06070 */
[----:B------:R-:W-:Y:S02]  /*0890*/  ISETP.GE.U32.AND P4, PT, R14, 0xc, PT ;  /* 0x0000000c0e00780c */ /* 0x000fe40003f86070 */
[----:B------:R0:W2:Y:S01]  /*08a0*/  LDG.E.EL R9, desc[UR4][R18.64] ;  /* 0x0000000412097981 */ /* 0x0000a2000c2e1900 */
[----:B------:R-:W-:-:S02]  /*08b0*/  ISETP.GE.AND P3, PT, R31, 0x18, PT ;  /* 0x000000181f00780c */ /* 0x000fc40003f66270 */
[----:B----4-:R-:W-:Y:S01]  /*08c0*/  SEL R17, R6, RZ, !P2 ;  /* 0x000000ff06117207 */ /* 0x010fe20005000000 */
[----:B---3--:R-:W-:Y:S01]  /*08d0*/  FADD R6, R15, 9.9999997473787516356e-06 ;  /* 0x3727c5ac0f067421 */ /* 0x008fe20000000000 */
[----:B0-----:R-:W-:Y:S01]  /*08e0*/  SEL R18, R4, RZ, !P2 ;  /* 0x000000ff04127207 */ /* 0x001fe20005000000 */
[----:B------:R-:W-:Y:S01]  /*08f0*/  IMAD.WIDE R14, R31, 0x4, R38 ;  /* 0x000000041f0e7825 */ /* 0x000fe200078e0226 */
[----:B------:R-:W-:-:S03]  /*0900*/  SEL R16, R5, RZ, !P2 ;  /* 0x000000ff05107207 */ /* 0x000fc60005000000 */
[----:B------:R-:W0:Y:S01]  /*0910*/  MUFU.SQRT R6, R6 ;  /* 0x0000000600067308 */ /* 0x000e220000002000 */
[----:B------:R-:W-:Y:S01]  /*0920*/  SEL R29, R7, RZ, !P2 ;  /* 0x000000ff071d7207 */ /* 0x000fe20005000000 */
[----:B------:R-:W-:Y:S01]  /*0930*/  IMAD.WIDE R4, R34, 0x4, R38 ;  /* 0x0000000422047825 */ /* 0x000fe200078e0226 */
[----:B------:R1:W3:Y:S04]  /*0940*/  LDG.E.EL R32, desc[UR4][R14.64] ;  /* 0x000000040e207981 */ /* 0x0002e8000c2e1900 */
[----:B------:R4:W2:Y:S01]  /*0950*/  LDG.E.EL R31, desc[UR4][R4.64] ;  /* 0x00000004041f7981 */ /* 0x0008a2000c2e1900 */
[----:B-----5:R-:W-:Y:S02]  /*0960*/  @P2 SEL R18, R20, RZ, P1 ;  /* 0x000000ff14122207 */ /* 0x020fe40000800000 */
[----:B------:R-:W-:-:S02]  /*0970*/  @P2 SEL R16, R21, RZ, P1 ;  /* 0x000000ff15102207 */ /* 0x000fc40000800000 */
[----:B------:R-:W-:Y:S02]  /*0980*/  @P2 SEL R17, R22, RZ, P1 ;  /* 0x000000ff16112207 */ /* 0x000fe40000800000 */
[----:B------:R-:W-:Y:S02]  /*0990*/  @P2 SEL R29, R23, RZ, P1 ;  /* 0x000000ff171d2207 */ /* 0x000fe40000800000 */
[----:B------:R-:W-:Y:S02]  /*09a0*/  IADD3 R38, P1, R33, UR8, RZ ;  /* 0x0000000821267c10 */ /* 0x000fe4000ff3e0ff */
[----:B-1----:R-:W-:Y:S02]  /*09b0*/  IADD3 R14, P2, R0, UR8, RZ ;  /* 0x00000008000e7c10 */ /* 0x002fe4000ff5e0ff */
[----:B------:R-:W-:Y:S02]  /*09c0*/  IADD3.X R39, R30, UR9, RZ, P1, !PT ;  /* 0x000000091e277c10 */ /* 0x000fe40008ffe4ff */
[----:B------:R-:W-:-:S02]  /*09d0*/  IADD3 R20, P1, R33, UR6, RZ ;  /* 0x0000000621147c10 */ /* 0x000fc4000ff3e0ff */
[----:B------:R-:W-:Y:S02]  /*09e0*/  IADD3.X R15, R3, UR9, RZ, P2, !PT ;  /* 0x00000009030f7c10 */ /* 0x000fe400097fe4ff */
[----:B------:R-:W-:Y:S02]  /*09f0*/  IADD3.X R21, R30, UR7, RZ, P1, !PT ;  /* 0x000000071e157c10 */ /* 0x000fe40008ffe4ff */
[----:B------:R-:W-:Y:S02]  /*0a00*/  IADD3 R22, P2, R0, UR10, RZ ;  /* 0x0000000a00167c10 */ /* 0x000fe4000ff5e0ff */
[C---:B0-----:R-:W-:Y:S02]  /*0a10*/  FSETP.GT.AND P1, PT, R6.reuse, 8.50705917302346158658e+37, PT ;  /* 0x7e8000000600780b */ /* 0x041fe40003f24000 */
[----:B------:R-:W-:Y:S02]  /*0a20*/  IADD3.X R23, R3, UR11, RZ, P2, !PT ;  /* 0x0000000b03177c10 */ /* 0x000fe400097fe4ff */
[----:B------:R-:W-:-:S09]  /*0a30*/  FSETP.GEU.AND P2, PT, R6, 1.175494350822287508e-38, PT ;  /* 0x008000000600780b */ /* 0x000fd20003f4e000 */
[----:B------:R-:W-:-:S04]  /*0a40*/  @P1 FMUL R6, R6, 0.25 ;  /* 0x3e80000006061820 */ /* 0x000fc80000400000 */
[----:B------:R-:W-:Y:S01]  /*0a50*/  @!P2 FMUL R6, R6, 16777216 ;  /* 0x4b8000000606a820 */ /* 0x000fe20000400000 */
[----:B----4-:R-:W-:-:S03]  /*0a60*/  VIADD R4, R34, 0xffffffd0 ;  /* 0xffffffd022047836 */ /* 0x010fc60000000000 */
[----:B------:R0:W1:Y:S01]  /*0a70*/  MUFU.RCP R30, R6 ;  /* 0x00000006001e7308 */ /* 0x0000620000001000 */
[----:B------:R-:W-:Y:S02]  /*0a80*/  FSEL R13, R13, 1, P1 ;  /* 0x3f8000000d0d7808 */ /* 0x000fe40000800000 */
[----:B------:R-:W-:Y:S02]  /*0a90*/  ISETP.GE.U32.AND P1, PT, R4, 0xc, PT ;  /* 0x0000000c0400780c */ /* 0x000fe40003f26070 */
[----:B------:R-:W-:Y:S01]  /*0aa0*/  CS2R R4, SRZ ;  /* 0x0000000000047805 */ /* 0x000fe2000001ff00 */
[----:B------:R-:W-:Y:S01]  /*0ab0*/  @!P2 FMUL R13, R13, 16777216 ;  /* 0x4b8000000d0da820 */ /* 0x000fe20000400000 */
[----:B0-----:R-:W-:-:S06]  /*0ac0*/  CS2R R6, SRZ ;  /* 0x0000000000067805 */ /* 0x001fcc000001ff00 */
[----:B------:R0:W4:Y:S01]  /*0ad0*/  @!P0 LDG.E.128 R4, desc[UR4][R14.64+-0x90000] ;  /* 0xf70000040e048981 */ /* 0x000122000c1e1d00 */
[----:B-1----:R-:W-:Y:S01]  /*0ae0*/  FMUL R30, R30, R13 ;  /* 0x0000000d1e1e7220 */ /* 0x002fe20000400000 */
[----:B------:R-:W-:Y:S02]  /*0af0*/  CS2R R12, SRZ ;  /* 0x00000000000c7805 */ /* 0x000fe4000001ff00 */
[----:B0-----:R-:W-:-:S06]  /*0b00*/  CS2R R14, SRZ ;  /* 0x00000000000e7805 */ /* 0x001fcc000001ff00 */
[----:B------:R0:W5:Y:S01]  /*0b10*/  @!P1 LDG.E.128 R12, desc[UR4][R22.64+-0xc0000] ;  /* 0xf4000004160c9981 */ /* 0x000162000c1e1d00 */
[----:B------:R-:W-:Y:S02]  /*0b20*/  ISETP.GE.AND P2, PT, R34, 0x18, PT ;  /* 0x000000182200780c */ /* 0x000fe40003f46270 */
[----:B0-----:R-:W-:Y:S02]  /*0b30*/  CS2R R22, SRZ ;  /* 0x0000000000167805 */ /* 0x001fe4000001ff00 */
[----:B----4-:R-:W-:Y:S02]  /*0b40*/  SEL R33, R4, RZ, !P0 ;  /* 0x000000ff04217207 */ /* 0x010fe40004000000 */
[----:B------:R-:W-:Y:S02]  /*0b50*/  SEL R34, R6, RZ, !P0 ;  /* 0x000000ff06227207 */ /* 0x000fe40004000000 */
[----:B-----5:R-:W-:Y:S02]  /*0b60*/  SEL R19, R12, RZ, !P1 ;  /* 0x000000ff0c137207 */ /* 0x020fe40004800000 */
[----:B------:R-:W-:-:S02]  /*0b70*/  SEL R13, R13, RZ, !P1 ;  /* 0x000000ff0d0d7207 */ /* 0x000fc40004800000 */
[----:B------:R-:W-:Y:S02]  /*0b80*/  SEL R14, R14, RZ, !P1 ;  /* 0x000000ff0e0e7207 */ /* 0x000fe40004800000 */
[----:B------:R-:W-:Y:S02]  /*0b90*/  SEL R12, R5, RZ, !P0 ;  /* 0x000000ff050c7207 */ /* 0x000fe40004000000 */
[----:B------:R-:W-:Y:S02]  /*0ba0*/  @P0 SEL R33, R19, R18, !P1 ;  /* 0x0000001213210207 */ /* 0x000fe40004800000 */
[----:B------:R-:W-:Y:S02]  /*0bb0*/  CS2R R18, SRZ ;  /* 0x0000000000127805 */ /* 0x000fe4000001ff00 */
[----:B------:R-:W-:Y:S02]  /*0bc0*/  @P0 SEL R12, R13, R16, !P1 ;  /* 0x000000100d0c0207 */ /* 0x000fe40004800000 */
[----:B------:R-:W-:-:S02]  /*0bd0*/  @P0 SEL R34, R14, R17, !P1 ;  /* 0x000000110e220207 */ /* 0x000fc40004800000 */
[----:B------:R-:W-:-:S06]  /*0be0*/  CS2R R16, SRZ ;  /* 0x0000000000107805 */ /* 0x000fcc000001ff00 */
[----:B------:R0:W4:Y:S02]  /*0bf0*/  @!P4 LDG.E.128 R16, desc[UR4][R20.64+-0x60000] ;  /* 0xfa0000041410c981 */ /* 0x000124000c1e1d00 */
[----:B0-----:R-:W-:-:S06]  /*0c00*/  CS2R R20, SRZ ;  /* 0x0000000000147805 */ /* 0x001fcc000001ff00 */
[----:B------:R0:W5:Y:S02]  /*0c10*/  @!P5 LDG.E.128 R20, desc[UR4][R38.64+-0x90000] ;  /* 0xf70000042614d981 */ /* 0x000164000c1e1d00 */
[----:B0-----:R-:W0:Y:S01]  /*0c20*/  LDC.64 R38, c[0x0][0x210] ;  /* 0x00008400ff267b82 */ /* 0x001e220000000a00 */
[----:B----4-:R-:W-:Y:S02]  /*0c30*/  SEL R5, R17, RZ, !P4 ;  /* 0x000000ff11057207 */ /* 0x010fe40006000000 */
[----:B------:R-:W-:Y:S02]  /*0c40*/  SEL R4, R19, RZ, !P4 ;  /* 0x000000ff13047207 */ /* 0x000fe40006000000 */
[----:B------:R-:W-:Y:S02]  /*0c50*/  SEL R13, R16, RZ, !P4 ;  /* 0x000000ff100d7207 */ /* 0x000fe40006000000 */
[----:B-----5:R-:W-:Y:S02]  /*0c60*/  SEL R6, R23, RZ, !P5 ;  /* 0x000000ff17067207 */ /* 0x020fe40006800000 */
[----:B------:R-:W-:-:S02]  /*0c70*/  SEL R17, R22, RZ, !P5 ;  /* 0x000000ff16117207 */ /* 0x000fc40006800000 */
[----:B------:R-:W-:Y:S02]  /*0c80*/  @P4 SEL R4, R6, R25, !P5 ;  /* 0x0000001906044207 */ /* 0x000fe40006800000 */
[----:B------:R-:W-:Y:S02]  /*0c90*/  SEL R6, R18, RZ, !P4 ;  /* 0x000000ff12067207 */ /* 0x000fe40006000000 */
[----:B------:R-:W-:Y:S02]  /*0ca0*/  CS2R R18, SRZ ;  /* 0x0000000000127805 */ /* 0x000fe4000001ff00 */
[----:B------:R-:W-:Y:S02]  /*0cb0*/  @P4 SEL R6, R17, R26, !P5 ;  /* 0x0000001a11064207 */ /* 0x000fe40006800000 */
[----:B------:R-:W-:Y:S02]  /*0cc0*/  CS2R R16, SRZ ;  /* 0x0000000000107805 */ /* 0x000fe4000001ff00 */
[----:B------:R-:W-:-:S02]  /*0cd0*/  SEL R14, R21, RZ, !P5 ;  /* 0x000000ff150e7207 */ /* 0x000fc40006800000 */
[----:B------:R-:W-:Y:S01]  /*0ce0*/  SEL R23, R20, RZ, !P5 ;  /* 0x000000ff14177207 */ /* 0x000fe20006800000 */
[----:B0-----:R-:W-:-:S03]  /*0cf0*/  IMAD.WIDE R20, R27, 0x4, R38 ;  /* 0x000000041b147825 */ /* 0x001fc600078e0226 */
[----:B------:R-:W-:Y:S02]  /*0d00*/  @P4 SEL R13, R23, R36, !P5 ;  /* 0x00000024170d4207 */ /* 0x000fe40006800000 */
[----:B------:R-:W-:Y:S01]  /*0d10*/  CS2R R22, SRZ ;  /* 0x0000000000167805 */ /* 0x000fe2000001ff00 */
[----:B------:R0:W4:Y:S01]  /*0d20*/  @!P3 LDG.E.128 R16, desc[UR4][R20.64] ;  /* 0x000000041410b981 */ /* 0x000122000c1e1d00 */
[----:B------:R-:W-:Y:S01]  /*0d30*/  IMAD.WIDE R24, R24, 0x4, R38 ;  /* 0x0000000418187825 */ /* 0x000fe200078e0226 */
[----:B------:R-:W-:Y:S02]  /*0d40*/  @P4 SEL R5, R14, R35, !P5 ;  /* 0x000000230e054207 */ /* 0x000fe40006800000 */
[----:B------:R-:W-:Y:S02]  /*0d50*/  IADD3 R36, P4, R0, UR6, RZ ;  /* 0x0000000600247c10 */ /* 0x000fe4000ff9e0ff */
[----:B0-----:R-:W-:Y:S02]  /*0d60*/  CS2R R20, SRZ ;  /* 0x0000000000147805 */ /* 0x001fe4000001ff00 */
[----:B------:R-:W-:-:S02]  /*0d70*/  CS2R R26, SRZ ;  /* 0x00000000001a7805 */ /* 0x000fc4000001ff00 */
[----:B------:R-:W-:Y:S02]  /*0d80*/  IADD3.X R37, R3, UR7, RZ, P4, !PT ;  /* 0x0000000703257c10 */ /* 0x000fe4000a7fe4ff */
[----:B------:R0:W5:Y:S02]  /*0d90*/  @!P2 LDG.E.128 R20, desc[UR4][R24.64] ;  /* 0x000000041814a981 */ /* 0x000164000c1e1d00 */
[----:B0-----:R-:W-:-:S06]  /*0da0*/  CS2R R24, SRZ ;  /* 0x0000000000187805 */ /* 0x001fcc000001ff00 */
[----:B------:R-:W3:Y:S01]  /*0db0*/  @!P6 LDG.E.128 R24, desc[UR4][R36.64+-0x60000] ;  /* 0xfa0000042418e981 */ /* 0x000ee2000c1e1d00 */
[----:B------:R-:W-:Y:S02]  /*0dc0*/  SEL R0, R7, RZ, !P0 ;  /* 0x000000ff07007207 */ /* 0x000fe40004000000 */
[----:B------:R-:W-:-:S04]  /*0dd0*/  SEL R14, R15, RZ, !P1 ;  /* 0x000000ff0f0e7207 */ /* 0x000fc80004800000 */
[----:B------:R-:W-:Y:S02]  /*0de0*/  @P0 SEL R0, R14, R29, !P1 ;  /* 0x0000001d0e000207 */ /* 0x000fe40004800000 */
[----:B----4-:R-:W-:Y:S02]  /*0df0*/  SEL R3, R18, RZ, !P3 ;  /* 0x000000ff12037207 */ /* 0x010fe40005800000 */
[----:B------:R-:W-:Y:S02]  /*0e00*/  SEL R7, R19, RZ, !P3 ;  /* 0x000000ff13077207 */ /* 0x000fe40005800000 */
[----:B------:R-:W-:Y:S02]  /*0e10*/  SEL R38, R17, RZ, !P3 ;  /* 0x000000ff11267207 */ /* 0x000fe40005800000 */
[----:B------:R-:W-:Y:S02]  /*0e20*/  SEL R16, R16, RZ, !P3 ;  /* 0x000000ff10107207 */ /* 0x000fe40005800000 */
[----:B------:R-:W-:-:S02]  /*0e30*/  SEL R6, R3, R6, !P3 ;  /* 0x0000000603067207 */ /* 0x000fc40005800000 */
[----:B------:R-:W-:Y:S02]  /*0e40*/  SEL R7, R7, R4, !P3 ;  /* 0x0000000407077207 */ /* 0x000fe40005800000 */
[----:B------:R-:W-:Y:S02]  /*0e50*/  SEL R5, R38, R5, !P3 ;  /* 0x0000000526057207 */ /* 0x000fe40005800000 */
[----:B------:R-:W-:Y:S01]  /*0e60*/  SEL R4, R16, R13, !P3 ;  /* 0x0000000d10047207 */ /* 0x000fe20005800000 */
[C---:B--2---:R-:W-:Y:S01]  /*0e70*/  FADD R15, -R11.reuse, R6 ;  /* 0x000000060b0f7221 */ /* 0x044fe20000000100 */
[C---:B------:R-:W-:Y:S01]  /*0e80*/  FADD R3, -R11.reuse, R7 ;  /* 0x000000070b037221 */ /* 0x040fe20000000100 */
[C---:B------:R-:W-:Y:S01]  /*0e90*/  FADD R13, -R11.reuse, R5 ;  /* 0x000000050b0d7221 */ /* 0x040fe20000000100 */
[----:B------:R-:W0:Y:S01]  /*0ea0*/  LDC.64 R16, c[0x0][0x260] ;  /* 0x00009800ff107b82 */ /* 0x000e220000000a00 */
[----:B------:R-:W-:Y:S01]  /*0eb0*/  FADD R19, -R11, R4 ;  /* 0x000000040b137221 */ /* 0x000fe20000000100 */
[C---:B------:R-:W-:Y:S01]  /*0ec0*/  FMUL R11, R8.reuse, R15 ;  /* 0x0000000f080b7220 */ /* 0x040fe20000400000 */
[----:B------:R-:W-:Y:S01]  /*0ed0*/  FMUL R13, R8, R13 ;  /* 0x0000000d080d7220 */ /* 0x000fe20000400000 */
[----:B-----5:R-:W-:Y:S01]  /*0ee0*/  SEL R20, R20, RZ, !P2 ;  /* 0x000000ff14147207 */ /* 0x020fe20005000000 */
[----:B------:R-:W-:Y:S01]  /*0ef0*/  FMUL R19, R8, R19 ;  /* 0x0000001308137220 */ /* 0x000fe20000400000 */
[----:B------:R-:W-:-:S02]  /*0f00*/  SEL R21, R21, RZ, !P2 ;  /* 0x000000ff15157207 */ /* 0x000fc40005000000 */
[----:B------:R-:W1:Y:S01]  /*0f10*/  LDC.64 R14, c[0x0][0x268] ;  /* 0x00009a00ff0e7b82 */ /* 0x000e620000000a00 */
[----:B------:R-:W-:Y:S01]  /*0f20*/  SEL R22, R22, RZ, !P2 ;  /* 0x000000ff16167207 */ /* 0x000fe20005000000 */
[----:B------:R-:W-:Y:S01]  /*0f30*/  FMUL R3, R8, R3 ;  /* 0x0000000308037220 */ /* 0x000fe20000400000 */
[----:B---3--:R-:W-:Y:S02]  /*0f40*/  SEL R24, R24, RZ, !P6 ;  /* 0x000000ff18187207 */ /* 0x008fe40007000000 */
[----:B------:R-:W-:Y:S02]  /*0f50*/  SEL R25, R25, RZ, !P6 ;  /* 0x000000ff19197207 */ /* 0x000fe40007000000 */
[----:B------:R-:W-:Y:S02]  /*0f60*/  SEL R29, R26, RZ, !P6 ;  /* 0x000000ff1a1d7207 */ /* 0x000fe40007000000 */
[----:B------:R-:W-:Y:S02]  /*0f70*/  SEL R27, R27, RZ, !P6 ;  /* 0x000000ff1b1b7207 */ /* 0x000fe40007000000 */
[----:B------:R-:W-:-:S02]  /*0f80*/  SEL R23, R23, RZ, !P2 ;  /* 0x000000ff17177207 */ /* 0x000fc40005000000 */
[----:B------:R-:W-:Y:S02]  /*0f90*/  @P2 SEL R20, R24, R33, !P6 ;  /* 0x0000002118142207 */ /* 0x000fe40007000000 */
[----:B------:R-:W-:Y:S02]  /*0fa0*/  @P2 SEL R21, R25, R12, !P6 ;  /* 0x0000000c19152207 */ /* 0x000fe40007000000 */
[----:B------:R-:W-:Y:S02]  /*0fb0*/  @P2 SEL R22, R29, R34, !P6 ;  /* 0x000000221d162207 */ /* 0x000fe40007000000 */
[----:B------:R-:W-:Y:S01]  /*0fc0*/  @P2 SEL R23, R27, R0, !P6 ;  /* 0x000000001b172207 */ /* 0x000fe20007000000 */
[C-C-:B------:R-:W-:Y:S01]  /*0fd0*/  FFMA R13, R28.reuse, R13, R32.reuse ;  /* 0x0000000d1c0d7223 */ /* 0x140fe20000000020 */
[C-C-:B------:R-:W-:Y:S01]  /*0fe0*/  FFMA R8, R28.reuse, R19, R32.reuse ;  /* 0x000000131c087223 */ /* 0x140fe20000000020 */
[C-C-:B------:R-:W-:Y:S01]  /*0ff0*/  FFMA R0, R28.reuse, R11, R32.reuse ;  /* 0x0000000b1c007223 */ /* 0x140fe20000000020 */
[----:B------:R-:W-:Y:S01]  /*1000*/  FFMA R28, R28, R3, R32 ;  /* 0x000000031c1c7223 */ /* 0x000fe20000000020 */
[C---:B------:R-:W-:Y:S01]  /*1010*/  FADD R11, -R10.reuse, R21 ;  /* 0x000000150a0b7221 */ /* 0x040fe20000000100 */
[C---:B------:R-:W-:Y:S01]  /*1020*/  FADD R3, -R10.reuse, R20 ;  /* 0x000000140a037221 */ /* 0x040fe20000000100 */
[C---:B------:R-:W-:Y:S01]  /*1030*/  FADD R19, -R10.reuse, R22 ;  /* 0x000000160a137221 */ /* 0x040fe20000000100 */
[----:B------:R-:W-:Y:S01]  /*1040*/  FADD R25, -R10, R23 ;  /* 0x000000170a197221 */ /* 0x000fe20000000100 */
[C---:B------:R-:W-:Y:S01]  /*1050*/  FMUL R12, R30.reuse, R11 ;  /* 0x0000000b1e0c7220 */ /* 0x040fe20000400000 */
[C---:B------:R-:W-:Y:S01]  /*1060*/  FMUL R18, R30.reuse, R3 ;  /* 0x000000031e127220 */ /* 0x040fe20000400000 */
[C---:B------:R-:W-:Y:S01]  /*1070*/  FMUL R10, R30.reuse, R19 ;  /* 0x000000131e0a7220 */ /* 0x040fe20000400000 */
[----:B------:R-:W-:Y:S01]  /*1080*/  FMUL R30, R30, R25 ;  /* 0x000000191e1e7220 */ /* 0x000fe20000400000 */
[C-C-:B------:R-:W-:Y:S01]  /*1090*/  FFMA R12, R9.reuse, R12, R31.reuse ;  /* 0x0000000c090c7223 */ /* 0x140fe2000000001f */
[C-C-:B------:R-:W-:Y:S01]  /*10a0*/  FFMA R18, R9.reuse, R18, R31.reuse ;  /* 0x0000001209127223 */ /* 0x140fe2000000001f */
[C-C-:B------:R-:W-:Y:S01]  /*10b0*/  FFMA R19, R9.reuse, R10, R31.reuse ;  /* 0x0000000a09137223 */ /* 0x140fe2000000001f */
[----:B------:R-:W-:Y:S01]  /*10c0*/  FFMA R30, R9, R30, R31 ;  /* 0x0000001e091e7223 */ /* 0x000fe2000000001f */
[----:B------:R-:W-:-:S02]  /*10d0*/  FSETP.GEU.AND P6, PT, R28, RZ, PT ;  /* 0x000000ff1c00720b */ /* 0x000fc40003fce000 */
[----:B------:R-:W-:Y:S02]  /*10e0*/  FSETP.GEU.AND P1, PT, R13, RZ, PT ;  /* 0x000000ff0d00720b */ /* 0x000fe40003f2e000 */
[----:B------:R-:W-:Y:S02]  /*10f0*/  FSETP.GEU.AND P5, PT, R12, RZ, PT ;  /* 0x000000ff0c00720b */ /* 0x000fe40003fae000 */
[----:B------:R-:W-:Y:S02]  /*1100*/  SEL R11, R28, RZ, P6 ;  /* 0x000000ff1c0b7207 */ /* 0x000fe40003000000 */
[----:B------:R-:W-:Y:S02]  /*1110*/  FSETP.GEU.AND P0, PT, R0, RZ, PT ;  /* 0x000000ff0000720b */ /* 0x000fe40003f0e000 */
[----:B------:R-:W-:Y:S02]  /*1120*/  FSETP.GEU.AND P2, PT, R8, RZ, PT ;  /* 0x000000ff0800720b */ /* 0x000fe40003f4e000 */
[----:B------:R-:W-:-:S02]  /*1130*/  FSETP.GEU.AND P3, PT, R30, RZ, PT ;  /* 0x000000ff1e00720b */ /* 0x000fc40003f6e000 */
[----:B------:R-:W-:Y:S02]  /*1140*/  FSETP.GEU.AND P4, PT, R19, RZ, PT ;  /* 0x000000ff1300720b */ /* 0x000fe40003f8e000 */
[----:B------:R-:W-:Y:S01]  /*1150*/  FSETP.GEU.AND P6, PT, R18, RZ, PT ;  /* 0x000000ff1200720b */ /* 0x000fe20003fce000 */
[----:B0-----:R-:W-:Y:S01]  /*1160*/  IMAD.WIDE R16, R2, 0x4, R16 ;  /* 0x0000000402107825 */ /* 0x001fe200078e0210 */
[----:B------:R-:W-:Y:S02]  /*1170*/  SEL R9, R13, RZ, P1 ;  /* 0x000000ff0d097207 */ /* 0x000fe40000800000 */
[----:B------:R-:W-:Y:S01]  /*1180*/  SEL R13, R12, RZ, P5 ;  /* 0x000000ff0c0d7207 */ /* 0x000fe20002800000 */
[----:B-1----:R-:W-:Y:S01]  /*1190*/  IMAD.WIDE R2, R2, 0x4, R14 ;  /* 0x0000000402027825 */ /* 0x002fe200078e020e */
[----:B------:R-:W-:Y:S02]  /*11a0*/  SEL R10, R0, RZ, P0 ;  /* 0x000000ff000a7207 */ /* 0x000fe40000000000 */
[----:B------:R-:W-:-:S02]  /*11b0*/  SEL R8, R8, RZ, P2 ;  /* 0x000000ff08087207 */ /* 0x000fc40001000000 */
[----:B------:R-:W-:Y:S02]  /*11c0*/  SEL R15, R30, RZ, P3 ;  /* 0x000000ff1e0f7207 */ /* 0x000fe40001800000 */
[----:B------:R-:W-:Y:S02]  /*11d0*/  SEL R14, R19, RZ, P4 ;  /* 0x000000ff130e7207 */ /* 0x000fe40002000000 */
[----:B------:R-:W-:Y:S01]  /*11e0*/  SEL R12, R18, RZ, P6 ;  /* 0x000000ff120c7207 */ /* 0x000fe20003000000 */
[----:B------:R-:W-:Y:S04]  /*11f0*/  STG.E.128 desc[UR4][R16.64], R4 ;  /* 0x0000000410007986 */ /* 0x000fe8000c101d04 */
[----:B------:R-:W-:Y:S04]  /*1200*/  STG.E.128 desc[UR4][R16.64+0x800], R20 ;  /* 0x0008001410007986 */ /* 0x000fe8000c101d04 */
[----:B------:R-:W-:Y:S04]  /*1210*/  STG.E.128 desc[UR4][R2.64], R8 ;  /* 0x0000000802007986 */ /* 0x000fe8000c101d04 */
[----:B------:R-:W-:Y:S01]  /*1220*/  STG.E.128 desc[UR4][R2.64+0x800], R12 ;  /* 0x0008000c02007986 */ /* 0x000fe2000c101d04 */
[----:B------:R-:W-:Y:S05]  /*1230*/  EXIT ;  /* 0x000000000000794d */ /* 0x000fea0003800000 */
.L_x_0:
[----:B------:R-:W-:-:S00]  /*1240*/  BRA `(.L_x_0) ;  /* 0xfffffffc00fc7947 */ /* 0x000fc0000383ffff */
[----:B------:R-:W-:-:S00]  /*1250*/  NOP ;  /* 0x0000000000007918 */ /* 0x000fc00000000000 */
        /* <DEDUP_REMOVED lines=10> */
.L_x_1:


//--------------------- .nv.global.init           --------------------------
	.section	.nv.global.init,"aw",@progbits
.nv.global.init:
	.type		_$_str,@object
	.size		_$_str,(_$_str_$_2 - _$_str)
_$_str:
        /*0000*/ 	.byte	0x5f, 0x5f, 0x43, 0x55, 0x44, 0x41, 0x5f, 0x46, 0x54, 0x5a, 0x00
	.type		_$_str_$_2,@object
	.size		_$_str_$_2,(.L_1 - _$_str_$_2)
_$_str_$_2:
        /*000b*/ 	.byte	0x5f, 0x5f, 0x43, 0x55, 0x44, 0x41, 0x5f, 0x50, 0x52, 0x45, 0x43, 0x5f, 0x53, 0x51, 0x52, 0x54
        /*001b*/ 	.byte	0x00
.L_1:


//--------------------- .nv.constant0.triton_poi_fused__native_batch_norm_legit_no_training_cat_relu_6 --------------------------
	.section	.nv.constant0.triton_poi_fused__native_batch_norm_legit_no_training_cat_relu_6,"a",@progbits
	.sectionflags	@""
	.align	4
.nv.constant0.triton_poi_fused__native_batch_norm_legit_no_training_cat_relu_6:
	.zero		628
